	.headerflags	@"EF_CUDA_TEXMODE_UNIFIED EF_CUDA_64BIT_ADDRESS EF_CUDA_ACCELERATORS EF_CUDA_SM90 EF_CUDA_VIRTUAL_SM(EF_CUDA_SM90)"
	.elftype	@"ET_EXEC"


//--------------------- .nv.info                  --------------------------
	.section	.nv.info,"",@"SHT_CUDA_INFO"
	.align	4


	//----- nvinfo : EIATTR_REGCOUNT
	.align		4
        /*0000*/ 	.byte	0x04, 0x2f
        /*0002*/ 	.short	(.L_3 - .L_2)
	.align		4
.L_2:
        /*0004*/ 	.word	index@(triton_poi_fused_cat_86)
        /*0008*/ 	.word	0x0000001a


	//----- nvinfo : EIATTR_MIN_STACK_SIZE
	.align		4
.L_3:
        /*000c*/ 	.byte	0x04, 0x12
        /*000e*/ 	.short	(.L_5 - .L_4)
	.align		4
.L_4:
        /*0010*/ 	.word	index@(triton_poi_fused_cat_86)
        /*0014*/ 	.word	0x00000000


	//----- nvinfo : EIATTR_FRAME_SIZE
	.align		4
.L_5:
        /*0018*/ 	.byte	0x04, 0x11
        /*001a*/ 	.short	(.L_7 - .L_6)
	.align		4
.L_6:
        /*001c*/ 	.word	index@(triton_poi_fused_cat_86)
        /*0020*/ 	.word	0x00000000


	//----- nvinfo : EIATTR_MIN_STACK_SIZE
	.align		4
.L_7:
        /*0024*/ 	.byte	0x04, 0x12
        /*0026*/ 	.short	(.L_9 - .L_8)
	.align		4
.L_8:
        /*0028*/ 	.word	index@(triton_poi_fused_cat_86)
        /*002c*/ 	.word	0x00000000
.L_9:


//--------------------- .nv.info.triton_poi_fused_cat_86 --------------------------
	.section	.nv.info.triton_poi_fused_cat_86,"",@"SHT_CUDA_INFO"
	.sectionflags	@""
	.align	4


	//----- nvinfo : EIATTR_CUDA_API_VERSION
	.align		4
        /*0000*/ 	.byte	0x04, 0x37
        /*0002*/ 	.short	(.L_11 - .L_10)
.L_10:
        /*0004*/ 	.word	0x0000007c


	//----- nvinfo : EIATTR_KPARAM_INFO
	.align		4
.L_11:
        /*0008*/ 	.byte	0x04, 0x17
        /*000a*/ 	.short	(.L_13 - .L_12)
.L_12:
        /*000c*/ 	.word	0x00000000
        /*0010*/ 	.short	0x0007
        /*0012*/ 	.short	0x0038
        /*0014*/ 	.byte	0x00, 0xf0, 0x11, 0x00


	//----- nvinfo : EIATTR_KPARAM_INFO
	.align		4
.L_13:
        /*0018*/ 	.byte	0x04, 0x17
        /*001a*/ 	.short	(.L_15 - .L_14)
.L_14:
        /*001c*/ 	.word	0x00000000
        /*0020*/ 	.short	0x0006
        /*0022*/ 	.short	0x0030
        /*0024*/ 	.byte	0x00, 0xf4, 0x21, 0x00


	//----- nvinfo : EIATTR_KPARAM_INFO
	.align		4
.L_15:
        /*0028*/ 	.byte	0x04, 0x17
        /*002a*/ 	.short	(.L_17 - .L_16)
.L_16:
        /*002c*/ 	.word	0x00000000
        /*0030*/ 	.short	0x0005
        /*0032*/ 	.short	0x0028
        /*0034*/ 	.byte	0x00, 0xf4, 0x21, 0x00


	//----- nvinfo : EIATTR_KPARAM_INFO
	.align		4
.L_17:
        /*0038*/ 	.byte	0x04, 0x17
        /*003a*/ 	.short	(.L_19 - .L_18)
.L_18:
        /*003c*/ 	.word	0x00000000
        /*0040*/ 	.short	0x0004
        /*0042*/ 	.short	0x0020
        /*0044*/ 	.byte	0x00, 0xf4, 0x21, 0x00


	//----- nvinfo : EIATTR_KPARAM_INFO
	.align		4
.L_19:
        /*0048*/ 	.byte	0x04, 0x17
        /*004a*/ 	.short	(.L_21 - .L_20)
.L_20:
        /*004c*/ 	.word	0x00000000
        /*0050*/ 	.short	0x0003
        /*0052*/ 	.short	0x0018
        /*0054*/ 	.byte	0x00, 0xf4, 0x21, 0x00


	//----- nvinfo : EIATTR_KPARAM_INFO
	.align		4
.L_21:
        /*0058*/ 	.byte	0x04, 0x17
        /*005a*/ 	.short	(.L_23 - .L_22)
.L_22:
        /*005c*/ 	.word	0x00000000
        /*0060*/ 	.short	0x0002
        /*0062*/ 	.short	0x0010
        /*0064*/ 	.byte	0x00, 0xf4, 0x21, 0x00


	//----- nvinfo : EIATTR_KPARAM_INFO
	.align		4
.L_23:
        /*0068*/ 	.byte	0x04, 0x17
        /*006a*/ 	.short	(.L_25 - .L_24)
.L_24:
        /*006c*/ 	.word	0x00000000
        /*0070*/ 	.short	0x0001
        /*0072*/ 	.short	0x0008
        /*0074*/ 	.byte	0x00, 0xf4, 0x21, 0x00


	//----- nvinfo : EIATTR_KPARAM_INFO
	.align		4
.L_25:
        /*0078*/ 	.byte	0x04, 0x17
        /*007a*/ 	.short	(.L_27 - .L_26)
.L_26:
        /*007c*/ 	.word	0x00000000
        /*0080*/ 	.short	0x0000
        /*0082*/ 	.short	0x0000
        /*0084*/ 	.byte	0x00, 0xf4, 0x21, 0x00


	//----- nvinfo : EIATTR_SPARSE_MMA_MASK
	.align		4
.L_27:
        /*0088*/ 	.byte	0x03, 0x50
        /*008a*/ 	.short	0x0000


	//----- nvinfo : EIATTR_MAXREG_COUNT
	.align		4
        /*008c*/ 	.byte	0x03, 0x1b
        /*008e*/ 	.short	0x00ff


	//----- nvinfo : EIATTR_EXIT_INSTR_OFFSETS
	.align		4
        /*0090*/ 	.byte	0x04, 0x1c
        /*0092*/ 	.short	(.L_29 - .L_28)


	//   ....[0]....
.L_28:
        /*0094*/ 	.word	0x00000560


	//   ....[1]....
        /*0098*/ 	.word	0x00000580


	//----- nvinfo : EIATTR_REQNTID
	.align		4
.L_29:
        /*009c*/ 	.byte	0x04, 0x10
        /*009e*/ 	.short	(.L_31 - .L_30)
.L_30:
        /*00a0*/ 	.word	0x00000080
        /*00a4*/ 	.word	0x00000001
        /*00a8*/ 	.word	0x00000001


	//----- nvinfo : EIATTR_CBANK_PARAM_SIZE
	.align		4
.L_31:
        /*00ac*/ 	.byte	0x03, 0x19
        /*00ae*/ 	.short	0x003c


	//----- nvinfo : EIATTR_PARAM_CBANK
	.align		4
        /*00b0*/ 	.byte	0x04, 0x0a
        /*00b2*/ 	.short	(.L_33 - .L_32)
	.align		4
.L_32:
        /*00b4*/ 	.word	index@(.nv.constant0.triton_poi_fused_cat_86)
        /*00b8*/ 	.short	0x0210
        /*00ba*/ 	.short	0x003c


	//----- nvinfo : EIATTR_SW_WAR
	.align		4
.L_33:
        /*00bc*/ 	.byte	0x04, 0x36
        /*00be*/ 	.short	(.L_35 - .L_34)
.L_34:
        /*00c0*/ 	.word	0x00000008
.L_35:


//--------------------- .nv.callgraph             --------------------------
	.section	.nv.callgraph,"",@"SHT_CUDA_CALLGRAPH"
	.align	4
	.sectionentsize	8
	.align		4
        /*0000*/ 	.word	0x00000000
	.align		4
        /*0004*/ 	.word	0xffffffff
	.align		4
        /*0008*/ 	.word	0x00000000
	.align		4
        /*000c*/ 	.word	0xfffffffe
	.align		4
        /*0010*/ 	.word	0x00000000
	.align		4
        /*0014*/ 	.word	0xfffffffd
	.align		4
        /*0018*/ 	.word	0x00000000
	.align		4
        /*001c*/ 	.word	0xfffffffc


//--------------------- .nv.constant4             --------------------------
	.section	.nv.constant4,"a",@progbits
	.align	8
	.align		8
.nv.constant4:
        /*0000*/ 	.dword	_$_str
	.align		8
        /*0008*/ 	.dword	_$_str_$_2


//--------------------- .text.triton_poi_fused_cat_86 --------------------------
	.section	.text.triton_poi_fused_cat_86,"ax",@progbits
	.align	128
        .global         triton_poi_fused_cat_86
        .type           triton_poi_fused_cat_86,@function
        .size           triton_poi_fused_cat_86,(.L_x_1 - triton_poi_fused_cat_86)
        .other          triton_poi_fused_cat_86,@"STO_CUDA_ENTRY STV_DEFAULT"
triton_poi_fused_cat_86:
.text.triton_poi_fused_cat_86:
[----:B------:R-:W0:Y:S01]  /*0000*/  LDC R1, c[0x0][0x28] ;  /* 0x00000a00ff017b82 */ /* 0x000e220000000800 */
[----:B------:R-:W1:Y:S07]  /*0010*/  S2R R0, SR_TID.X ;  /* 0x0000000000007919 */ /* 0x000e6e0000002100 */
[----:B------:R-:W2:Y:S01]  /*0020*/  LDC.64 R8, c[0x0][0x220] ;  /* 0x00008800ff087b82 */ /* 0x000ea20000000a00 */
[----:B------:R-:W-:Y:S01]  /*0030*/  ULDC.64 UR4, c[0x0][0x208] ;  /* 0x0000820000047ab9 */ /* 0x000fe20000000a00 */
[----:B------:R-:W3:Y:S06]  /*0040*/  S2R R3, SR_CTAID.X ;  /* 0x0000000000037919 */ /* 0x000eec0000002500 */
[----:B------:R-:W4:Y:S08]  /*0050*/  LDC.64 R18, c[0x0][0x210] ;  /* 0x00008400ff127b82 */ /* 0x000f300000000a00 */
[----:B------:R-:W5:Y:S08]  /*0060*/  LDC.64 R20, c[0x0][0x218] ;  /* 0x00008600ff147b82 */ /* 0x000f700000000a00 */
[----:B------:R-:W4:Y:S01]  /*0070*/  LDC.64 R16, c[0x0][0x228] ;  /* 0x00008a00ff107b82 */ /* 0x000f220000000a00 */
[----:B-1----:R-:W-:-:S07]  /*0080*/  IMAD.SHL.U32 R0, R0, 0x2, RZ ;  /* 0x0000000200007824 */ /* 0x002fce00078e00ff */
[----:B------:R-:W1:Y:S01]  /*0090*/  LDC.64 R14, c[0x0][0x230] ;  /* 0x00008c00ff0e7b82 */ /* 0x000e620000000a00 */
[----:B------:R-:W-:Y:S02]  /*00a0*/  LOP3.LUT R0, R0, 0xfe, RZ, 0xc0, !PT ;  /* 0x000000fe00007812 */ /* 0x000fe400078ec0ff */
[----:B------:R-:W-:-:S05]  /*00b0*/  CS2R R6, SRZ ;  /* 0x0000000000067805 */ /* 0x000fca000001ff00 */
[----:B------:R-:W1:Y:S01]  /*00c0*/  LDC.64 R22, c[0x0][0x238] ;  /* 0x00008e00ff167b82 */ /* 0x000e620000000a00 */
[----:B---3--:R-:W-:-:S05]  /*00d0*/  IMAD R0, R3, 0x100, R0 ;  /* 0x0000010003007824 */ /* 0x008fca00078e0200 */
[----:B------:R-:W-:-:S04]  /*00e0*/  SHF.R.S32.HI R3, RZ, 0x1f, R0 ;  /* 0x0000001fff037819 */ /* 0x000fc80000011400 */
[----:B------:R-:W-:-:S04]  /*00f0*/  LEA.HI R4, R3, R0, RZ, 0x9 ;  /* 0x0000000003047211 */ /* 0x000fc800078f48ff */
[----:B------:R-:W-:-:S05]  /*0100*/  LOP3.LUT R3, R4, 0xfffffe00, RZ, 0xc0, !PT ;  /* 0xfffffe0004037812 */ /* 0x000fca00078ec0ff */
[----:B------:R-:W-:Y:S01]  /*0110*/  IMAD.IADD R12, R0, 0x1, -R3 ;  /* 0x00000001000c7824 */ /* 0x000fe200078e0a03 */
[----:B------:R-:W-:-:S03]  /*0120*/  CS2R R2, SRZ ;  /* 0x0000000000027805 */ /* 0x000fc6000001ff00 */
[C---:B--2---:R-:W-:Y:S01]  /*0130*/  IMAD.WIDE R8, R12.reuse, 0x4, R8 ;  /* 0x000000040c087825 */ /* 0x044fe200078e0208 */
[----:B------:R-:W-:-:S04]  /*0140*/  ISETP.GE.AND P2, PT, R12, 0x100, PT ;  /* 0x000001000c00780c */ /* 0x000fc80003f46270 */
[----:B------:R-:W-:-:S13]  /*0150*/  ISETP.LT.AND P3, PT, R0, 0x800, !P2 ;  /* 0x000008000000780c */ /* 0x000fda0005761270 */
[----:B------:R2:W3:Y:S01]  /*0160*/  @P3 LDG.E.EL.64 R2, desc[UR4][R8.64] ;  /* 0x0000000408023981 */ /* 0x0004e2000c2e1b00 */
[----:B------:R-:W-:Y:S02]  /*0170*/  SHF.R.S32.HI R13, RZ, 0x9, R4 ;  /* 0x00000009ff0d7819 */ /* 0x000fe40000011404 */
[----:B------:R-:W-:Y:S01]  /*0180*/  CS2R R4, SRZ ;  /* 0x0000000000047805 */ /* 0x000fe2000001ff00 */
[----:B-----5:R-:W-:-:S04]  /*0190*/  IMAD.WIDE R20, R12, 0x4, R20 ;  /* 0x000000040c147825 */ /* 0x020fc800078e0214 */
[----:B------:R-:W-:Y:S01]  /*01a0*/  IMAD R13, R13, 0x100, R12 ;  /* 0x000001000d0d7824 */ /* 0x000fe200078e020c */
[----:B------:R-:W5:Y:S03]  /*01b0*/  @P3 LDG.E.EL.64 R4, desc[UR4][R20.64] ;  /* 0x0000000414043981 */ /* 0x000f66000c2e1b00 */
[----:B----4-:R-:W-:-:S05]  /*01c0*/  IMAD.WIDE R18, R13, 0x4, R18 ;  /* 0x000000040d127825 */ /* 0x010fca00078e0212 */
[----:B------:R4:W5:Y:S01]  /*01d0*/  @P3 LDG.E.EL.64 R6, desc[UR4][R18.64] ;  /* 0x0000000412063981 */ /* 0x000962000c2e1b00 */
[----:B------:R-:W-:Y:S02]  /*01e0*/  CS2R R10, SRZ ;  /* 0x00000000000a7805 */ /* 0x000fe4000001ff00 */
[----:B--2---:R-:W-:Y:S01]  /*01f0*/  CS2R R8, SRZ ;  /* 0x0000000000087805 */ /* 0x004fe2000001ff00 */
[----:B0-----:R-:W-:Y:S01]  /*0200*/  IMAD.WIDE R16, R12, 0x4, R16 ;  /* 0x000000040c107825 */ /* 0x001fe200078e0210 */
[----:B------:R-:W-:-:S03]  /*0210*/  ISETP.GE.AND P0, PT, R0, 0x800, PT ;  /* 0x000008000000780c */ /* 0x000fc60003f06270 */
[C---:B-1----:R-:W-:Y:S01]  /*0220*/  IMAD.WIDE R14, R12.reuse, 0x4, R14 ;  /* 0x000000040c0e7825 */ /* 0x042fe200078e020e */
[----:B------:R0:W2:Y:S01]  /*0230*/  @P3 LDG.E.EL.64 R10, desc[UR4][R16.64] ;  /* 0x00000004100a3981 */ /* 0x0000a2000c2e1b00 */
[----:B------:R-:W-:-:S03]  /*0240*/  ISETP.GT.AND P1, PT, R12, 0xff, !P0 ;  /* 0x000000ff0c00780c */ /* 0x000fc60004724270 */
[----:B------:R1:W2:Y:S01]  /*0250*/  @P3 LDG.E.EL.64 R8, desc[UR4][R14.64] ;  /* 0x000000040e083981 */ /* 0x0002a2000c2e1b00 */
[----:B----4-:R-:W-:Y:S01]  /*0260*/  IMAD.WIDE R18, R13, 0x4, R22 ;  /* 0x000000040d127825 */ /* 0x010fe200078e0216 */
[----:B------:R-:W-:-:S08]  /*0270*/  CS2R R12, SRZ ;  /* 0x00000000000c7805 */ /* 0x000fd0000001ff00 */
[----:B------:R-:W4:Y:S01]  /*0280*/  @P1 LDG.E.EL.64 R12, desc[UR4][R18.64+-0x400] ;  /* 0xfffc0004120c1981 */ /* 0x000f22000c2e1b00 */
[----:B0-----:R-:W-:Y:S01]  /*0290*/  IMAD.MOV.U32 R17, RZ, RZ, 0x3e800000 ;  /* 0x3e800000ff117424 */ /* 0x001fe200078e00ff */
[----:B---3--:R-:W-:-:S05]  /*02a0*/  SEL R2, R2, RZ, P3 ;  /* 0x000000ff02027207 */ /* 0x008fca0001800000 */
[----:B------:R-:W-:Y:S01]  /*02b0*/  FADD R2, R2, 9.9999997473787516356e-06 ;  /* 0x3727c5ac02027421 */ /* 0x000fe20000000000 */
[----:B------:R-:W-:-:S03]  /*02c0*/  SEL R3, R3, RZ, P3 ;  /* 0x000000ff03037207 */ /* 0x000fc60001800000 */
[----:B------:R-:W0:Y:S02]  /*02d0*/  MUFU.SQRT R20, R2 ;  /* 0x0000000200147308 */ /* 0x000e240000002000 */
[----:B------:R-:W-:-:S06]  /*02e0*/  FADD R3, R3, 9.9999997473787516356e-06 ;  /* 0x3727c5ac03037421 */ /* 0x000fcc0000000000 */
[----:B-1----:R-:W1:Y:S01]  /*02f0*/  MUFU.SQRT R14, R3 ;  /* 0x00000003000e7308 */ /* 0x002e620000002000 */
[C---:B0-----:R-:W-:Y:S02]  /*0300*/  FSETP.GT.AND P6, PT, R20.reuse, 8.50705917302346158658e+37, PT ;  /* 0x7e8000001400780b */ /* 0x041fe40003fc4000 */
[----:B------:R-:W-:Y:S02]  /*0310*/  FSETP.GEU.AND P4, PT, R20, 1.175494350822287508e-38, PT ;  /* 0x008000001400780b */ /* 0x000fe40003f8e000 */
[----:B------:R-:W-:Y:S02]  /*0320*/  FSEL R15, R17, 1, P6 ;  /* 0x3f800000110f7808 */ /* 0x000fe40003000000 */
[----:B-1----:R-:W-:-:S07]  /*0330*/  FSETP.GT.AND P5, PT, R14, 8.50705917302346158658e+37, PT ;  /* 0x7e8000000e00780b */ /* 0x002fce0003fa4000 */
[----:B------:R-:W-:Y:S01]  /*0340*/  @P6 FMUL R20, R20, 0.25 ;  /* 0x3e80000014146820 */ /* 0x000fe20000400000 */
[----:B------:R-:W-:-:S03]  /*0350*/  FSETP.GEU.AND P6, PT, R14, 1.175494350822287508e-38, PT ;  /* 0x008000000e00780b */ /* 0x000fc60003fce000 */
[----:B------:R-:W-:Y:S02]  /*0360*/  @!P4 FMUL R20, R20, 16777216 ;  /* 0x4b8000001414c820 */ /* 0x000fe40000400000 */
[----:B------:R-:W-:-:S08]  /*0370*/  @P5 FMUL R14, R14, 0.25 ;  /* 0x3e8000000e0e5820 */ /* 0x000fd00000400000 */
[----:B------:R-:W-:Y:S01]  /*0380*/  @!P6 FMUL R14, R14, 16777216 ;  /* 0x4b8000000e0ee820 */ /* 0x000fe20000400000 */
[----:B------:R-:W0:Y:S01]  /*0390*/  MUFU.RCP R20, R20 ;  /* 0x0000001400147308 */ /* 0x000e220000001000 */
[----:B-----5:R-:W-:Y:S02]  /*03a0*/  SEL R6, R6, RZ, P3 ;  /* 0x000000ff06067207 */ /* 0x020fe40001800000 */
[----:B------:R-:W-:-:S05]  /*03b0*/  SEL R3, R4, RZ, P3 ;  /* 0x000000ff04037207 */ /* 0x000fca0001800000 */
[----:B------:R-:W1:Y:S01]  /*03c0*/  MUFU.RCP R14, R14 ;  /* 0x0000000e000e7308 */ /* 0x000e620000001000 */
[----:B------:R-:W-:Y:S01]  /*03d0*/  FSEL R17, R17, 1, P5 ;  /* 0x3f80000011117808 */ /* 0x000fe20002800000 */
[----:B------:R-:W-:Y:S01]  /*03e0*/  FADD R6, R6, -R3 ;  /* 0x8000000306067221 */ /* 0x000fe20000000000 */
[----:B------:R-:W-:Y:S01]  /*03f0*/  SEL R4, R7, RZ, P3 ;  /* 0x000000ff07047207 */ /* 0x000fe20001800000 */
[----:B------:R-:W3:Y:S01]  /*0400*/  LDC.64 R2, c[0x0][0x240] ;  /* 0x00009000ff027b82 */ /* 0x000ee20000000a00 */
[----:B------:R-:W-:Y:S01]  /*0410*/  SEL R5, R5, RZ, P3 ;  /* 0x000000ff05057207 */ /* 0x000fe20001800000 */
[----:B------:R-:W-:Y:S01]  /*0420*/  @!P4 FMUL R15, R15, 16777216 ;  /* 0x4b8000000f0fc820 */ /* 0x000fe20000400000 */
[----:B------:R-:W-:-:S03]  /*0430*/  @!P6 FMUL R17, R17, 16777216 ;  /* 0x4b8000001111e820 */ /* 0x000fc60000400000 */
[----:B0-----:R-:W-:Y:S01]  /*0440*/  FMUL R15, R20, R15 ;  /* 0x0000000f140f7220 */ /* 0x001fe20000400000 */
[----:B------:R-:W-:Y:S01]  /*0450*/  FADD R4, R4, -R5 ;  /* 0x8000000504047221 */ /* 0x000fe20000000000 */
[----:B--2---:R-:W-:Y:S01]  /*0460*/  SEL R10, R10, RZ, P3 ;  /* 0x000000ff0a0a7207 */ /* 0x004fe20001800000 */
[----:B-1----:R-:W-:Y:S01]  /*0470*/  FMUL R17, R14, R17 ;  /* 0x000000110e117220 */ /* 0x002fe20000400000 */
[----:B------:R-:W-:Y:S01]  /*0480*/  SEL R11, R11, RZ, P3 ;  /* 0x000000ff0b0b7207 */ /* 0x000fe20001800000 */
[----:B------:R-:W-:Y:S01]  /*0490*/  FMUL R15, R6, R15 ;  /* 0x0000000f060f7220 */ /* 0x000fe20000400000 */
[----:B------:R-:W-:Y:S01]  /*04a0*/  SEL R8, R8, RZ, P3 ;  /* 0x000000ff08087207 */ /* 0x000fe20001800000 */
[----:B------:R-:W-:Y:S01]  /*04b0*/  FMUL R4, R4, R17 ;  /* 0x0000001104047220 */ /* 0x000fe20000400000 */
[----:B------:R-:W-:-:S03]  /*04c0*/  SEL R9, R9, RZ, P3 ;  /* 0x000000ff09097207 */ /* 0x000fc60001800000 */
[----:B------:R-:W-:Y:S02]  /*04d0*/  FFMA R8, R15, R10, R8 ;  /* 0x0000000a0f087223 */ /* 0x000fe40000000008 */
[----:B------:R-:W-:-:S03]  /*04e0*/  FFMA R9, R4, R11, R9 ;  /* 0x0000000b04097223 */ /* 0x000fc60000000009 */
[----:B------:R-:W-:Y:S02]  /*04f0*/  FSETP.GEU.AND P3, PT, R8, RZ, PT ;  /* 0x000000ff0800720b */ /* 0x000fe40003f6e000 */
[C---:B------:R-:W-:Y:S01]  /*0500*/  FSETP.GEU.AND P4, PT, R9.reuse, RZ, PT ;  /* 0x000000ff0900720b */ /* 0x040fe20003f8e000 */
[----:B---3--:R-:W-:Y:S01]  /*0510*/  IMAD.WIDE R2, R0, 0x4, R2 ;  /* 0x0000000400027825 */ /* 0x008fe200078e0202 */
[----:B------:R-:W-:Y:S02]  /*0520*/  FSEL R8, R8, RZ, P3 ;  /* 0x000000ff08087208 */ /* 0x000fe40001800000 */
[----:B------:R-:W-:Y:S02]  /*0530*/  FSEL R9, R9, RZ, P4 ;  /* 0x000000ff09097208 */ /* 0x000fe40002000000 */
[----:B----4-:R-:W-:Y:S02]  /*0540*/  @P2 SEL R8, R12, RZ, P1 ;  /* 0x000000ff0c082207 */ /* 0x010fe40000800000 */
[----:B------:R-:W-:Y:S01]  /*0550*/  @P2 SEL R9, R13, RZ, P1 ;  /* 0x000000ff0d092207 */ /* 0x000fe20000800000 */
[----:B------:R-:W-:Y:S06]  /*0560*/  @P0 EXIT ;  /* 0x000000000000094d */ /* 0x000fec0003800000 */
[----:B------:R-:W-:Y:S01]  /*0570*/  STG.E.64 desc[UR4][R2.64], R8 ;  /* 0x0000000802007986 */ /* 0x000fe2000c101b04 */
[----:B------:R-:W-:Y:S05]  /*0580*/  EXIT ;  /* 0x000000000000794d */ /* 0x000fea0003800000 */
.L_x_0:
[----:B------:R-:W-:-:S00]  /*0590*/  BRA `(.L_x_0) ;  /* 0xfffffffc00fc7947 */ /* 0x000fc0000383ffff */
[----:B------:R-:W-:-:S00]  /*05a0*/  NOP ;  /* 0x0000000000007918 */ /* 0x000fc00000000000 */
        /* <DEDUP_REMOVED lines=13> */
.L_x_1:


//--------------------- .nv.global.init           --------------------------
	.section	.nv.global.init,"aw",@progbits
.nv.global.init:
	.type		_$_str,@object
	.size		_$_str,(_$_str_$_2 - _$_str)
_$_str:
        /*0000*/ 	.byte	0x5f, 0x5f, 0x43, 0x55, 0x44, 0x41, 0x5f, 0x46, 0x54, 0x5a, 0x00
	.type		_$_str_$_2,@object
	.size		_$_str_$_2,(.L_1 - _$_str_$_2)
_$_str_$_2:
        /*000b*/ 	.byte	0x5f, 0x5f, 0x43, 0x55, 0x44, 0x41, 0x5f, 0x50, 0x52, 0x45, 0x43, 0x5f, 0x53, 0x51, 0x52, 0x54
        /*001b*/ 	.byte	0x00
.L_1:


//--------------------- .nv.constant0.triton_poi_fused_cat_86 --------------------------
	.section	.nv.constant0.triton_poi_fused_cat_86,"a",@progbits
	.sectionflags	@""
	.align	4
.nv.constant0.triton_poi_fused_cat_86:
	.zero		588
